	.headerflags	@"EF_CUDA_TEXMODE_UNIFIED EF_CUDA_64BIT_ADDRESS EF_CUDA_ACCELERATORS EF_CUDA_SM90 EF_CUDA_VIRTUAL_SM(EF_CUDA_SM90)"
	.elftype	@"ET_EXEC"


//--------------------- .nv.info                  --------------------------
	.section	.nv.info,"",@"SHT_CUDA_INFO"
	.align	4


	//----- nvinfo : EIATTR_REGCOUNT
	.align		4
        /*0000*/ 	.byte	0x04, 0x2f
        /*0002*/ 	.short	(.L_1 - .L_0)
	.align		4
.L_0:
        /*0004*/ 	.word	index@(triton_poi_fused_add_mul_neg_sub_1)
        /*0008*/ 	.word	0x00000015


	//----- nvinfo : EIATTR_MIN_STACK_SIZE
	.align		4
.L_1:
        /*000c*/ 	.byte	0x04, 0x12
        /*000e*/ 	.short	(.L_3 - .L_2)
	.align		4
.L_2:
        /*0010*/ 	.word	index@(triton_poi_fused_add_mul_neg_sub_1)
        /*0014*/ 	.word	0x00000000


	//----- nvinfo : EIATTR_FRAME_SIZE
	.align		4
.L_3:
        /*0018*/ 	.byte	0x04, 0x11
        /*001a*/ 	.short	(.L_5 - .L_4)
	.align		4
.L_4:
        /*001c*/ 	.word	index@(triton_poi_fused_add_mul_neg_sub_1)
        /*0020*/ 	.word	0x00000000


	//----- nvinfo : EIATTR_MIN_STACK_SIZE
	.align		4
.L_5:
        /*0024*/ 	.byte	0x04, 0x12
        /*0026*/ 	.short	(.L_7 - .L_6)
	.align		4
.L_6:
        /*0028*/ 	.word	index@(triton_poi_fused_add_mul_neg_sub_1)
        /*002c*/ 	.word	0x00000000
.L_7:


//--------------------- .nv.info.triton_poi_fused_add_mul_neg_sub_1 --------------------------
	.section	.nv.info.triton_poi_fused_add_mul_neg_sub_1,"",@"SHT_CUDA_INFO"
	.sectionflags	@""
	.align	4


	//----- nvinfo : EIATTR_CUDA_API_VERSION
	.align		4
        /*0000*/ 	.byte	0x04, 0x37
        /*0002*/ 	.short	(.L_9 - .L_8)
.L_8:
        /*0004*/ 	.word	0x0000007c


	//----- nvinfo : EIATTR_KPARAM_INFO
	.align		4
.L_9:
        /*0008*/ 	.byte	0x04, 0x17
        /*000a*/ 	.short	(.L_11 - .L_10)
.L_10:
        /*000c*/ 	.word	0x00000000
        /*0010*/ 	.short	0x0003
        /*0012*/ 	.short	0x0018
        /*0014*/ 	.byte	0x00, 0xf0, 0x11, 0x00


	//----- nvinfo : EIATTR_KPARAM_INFO
	.align		4
.L_11:
        /*0018*/ 	.byte	0x04, 0x17
        /*001a*/ 	.short	(.L_13 - .L_12)
.L_12:
        /*001c*/ 	.word	0x00000000
        /*0020*/ 	.short	0x0002
        /*0022*/ 	.short	0x0010
        /*0024*/ 	.byte	0x00, 0xf4, 0x21, 0x00


	//----- nvinfo : EIATTR_KPARAM_INFO
	.align		4
.L_13:
        /*0028*/ 	.byte	0x04, 0x17
        /*002a*/ 	.short	(.L_15 - .L_14)
.L_14:
        /*002c*/ 	.word	0x00000000
        /*0030*/ 	.short	0x0001
        /*0032*/ 	.short	0x0008
        /*0034*/ 	.byte	0x00, 0xf4, 0x21, 0x00


	//----- nvinfo : EIATTR_KPARAM_INFO
	.align		4
.L_15:
        /*0038*/ 	.byte	0x04, 0x17
        /*003a*/ 	.short	(.L_17 - .L_16)
.L_16:
        /*003c*/ 	.word	0x00000000
        /*0040*/ 	.short	0x0000
        /*0042*/ 	.short	0x0000
        /*0044*/ 	.byte	0x00, 0xf4, 0x21, 0x00


	//----- nvinfo : EIATTR_SPARSE_MMA_MASK
	.align		4
.L_17:
        /*0048*/ 	.byte	0x03, 0x50
        /*004a*/ 	.short	0x0000


	//----- nvinfo : EIATTR_MAXREG_COUNT
	.align		4
        /*004c*/ 	.byte	0x03, 0x1b
        /*004e*/ 	.short	0x00ff


	//----- nvinfo : EIATTR_EXIT_INSTR_OFFSETS
	.align		4
        /*0050*/ 	.byte	0x04, 0x1c
        /*0052*/ 	.short	(.L_19 - .L_18)


	//   ....[0]....
.L_18:
        /*0054*/ 	.word	0x000002e0


	//   ....[1]....
        /*0058*/ 	.word	0x00000300


	//----- nvinfo : EIATTR_REQNTID
	.align		4
.L_19:
        /*005c*/ 	.byte	0x04, 0x10
        /*005e*/ 	.short	(.L_21 - .L_20)
.L_20:
        /*0060*/ 	.word	0x00000020
        /*0064*/ 	.word	0x00000001
        /*0068*/ 	.word	0x00000001


	//----- nvinfo : EIATTR_CBANK_PARAM_SIZE
	.align		4
.L_21:
        /*006c*/ 	.byte	0x03, 0x19
        /*006e*/ 	.short	0x001c


	//----- nvinfo : EIATTR_PARAM_CBANK
	.align		4
        /*0070*/ 	.byte	0x04, 0x0a
        /*0072*/ 	.short	(.L_23 - .L_22)
	.align		4
.L_22:
        /*0074*/ 	.word	index@(.nv.constant0.triton_poi_fused_add_mul_neg_sub_1)
        /*0078*/ 	.short	0x0210
        /*007a*/ 	.short	0x001c


	//----- nvinfo : EIATTR_SW_WAR
	.align		4
.L_23:
        /*007c*/ 	.byte	0x04, 0x36
        /*007e*/ 	.short	(.L_25 - .L_24)
.L_24:
        /*0080*/ 	.word	0x00000008
.L_25:


//--------------------- .nv.callgraph             --------------------------
	.section	.nv.callgraph,"",@"SHT_CUDA_CALLGRAPH"
	.align	4
	.sectionentsize	8
	.align		4
        /*0000*/ 	.word	0x00000000
	.align		4
        /*0004*/ 	.word	0xffffffff
	.align		4
        /*0008*/ 	.word	0x00000000
	.align		4
        /*000c*/ 	.word	0xfffffffe
	.align		4
        /*0010*/ 	.word	0x00000000
	.align		4
        /*0014*/ 	.word	0xfffffffd
	.align		4
        /*0018*/ 	.word	0x00000000
	.align		4
        /*001c*/ 	.word	0xfffffffc


//--------------------- .text.triton_poi_fused_add_mul_neg_sub_1 --------------------------
	.section	.text.triton_poi_fused_add_mul_neg_sub_1,"ax",@progbits
	.align	128
        .global         triton_poi_fused_add_mul_neg_sub_1
        .type           triton_poi_fused_add_mul_neg_sub_1,@function
        .size           triton_poi_fused_add_mul_neg_sub_1,(.L_x_1 - triton_poi_fused_add_mul_neg_sub_1)
        .other          triton_poi_fused_add_mul_neg_sub_1,@"STO_CUDA_ENTRY STV_DEFAULT"
triton_poi_fused_add_mul_neg_sub_1:
.text.triton_poi_fused_add_mul_neg_sub_1:
[----:B------:R-:W0:Y:S02]  /*0000*/  LDC R1, c[0x0][0x28] ;  /* 0x00000a00ff017b82 */ /* 0x000e240000000800 */
[----:B------:R-:W1:Y:S01]  /*0010*/  S2R R18, SR_TID.X ;  /* 0x0000000000127919 */ /* 0x000e620000002100 */
[----:B------:R-:W2:Y:S01]  /*0020*/  LDC.64 R2, c[0x0][0x218] ;  /* 0x00008600ff027b82 */ /* 0x000ea20000000a00 */
[----:B------:R-:W-:Y:S01]  /*0030*/  HFMA2.MMA R8, -RZ, RZ, 0, 0 ;  /* 0x00000000ff087435 */ /* 0x000fe200000001ff */
[----:B------:R-:W-:Y:S01]  /*0040*/  CS2R R12, SRZ ;  /* 0x00000000000c7805 */ /* 0x000fe2000001ff00 */
[----:B------:R-:W3:Y:S01]  /*0050*/  S2R R9, SR_CTAID.X ;  /* 0x0000000000097919 */ /* 0x000ee20000002500 */
[----:B------:R-:W-:-:S04]  /*0060*/  ULDC.64 UR4, c[0x0][0x208] ;  /* 0x0000820000047ab9 */ /* 0x000fc80000000a00 */
[----:B------:R-:W4:Y:S01]  /*0070*/  LDC.64 R4, c[0x0][0x220] ;  /* 0x00008800ff047b82 */ /* 0x000f220000000a00 */
[----:B-1----:R-:W-:-:S04]  /*0080*/  LOP3.LUT R0, R18, 0xf, RZ, 0xc0, !PT ;  /* 0x0000000f12007812 */ /* 0x002fc800078ec0ff */
[----:B---3--:R-:W-:-:S04]  /*0090*/  LEA R9, R9, R0, 0x4 ;  /* 0x0000000009097211 */ /* 0x008fc800078e20ff */
[----:B------:R-:W-:Y:S02]  /*00a0*/  SHF.R.S32.HI R0, RZ, 0x1f, R9 ;  /* 0x0000001fff007819 */ /* 0x000fe40000011409 */
[----:B------:R-:W-:Y:S02]  /*00b0*/  ISETP.GE.AND P0, PT, R9, 0x10, PT ;  /* 0x000000100900780c */ /* 0x000fe40003f06270 */
[----:B------:R-:W-:-:S04]  /*00c0*/  LEA.HI R0, R0, R9, RZ, 0x2 ;  /* 0x0000000900007211 */ /* 0x000fc800078f10ff */
[----:B------:R-:W-:-:S04]  /*00d0*/  LOP3.LUT R0, R0, 0xfffffffc, RZ, 0xc0, !PT ;  /* 0xfffffffc00007812 */ /* 0x000fc800078ec0ff */
[----:B------:R-:W-:Y:S01]  /*00e0*/  IADD3 R6, R9, -R0, RZ ;  /* 0x8000000009067210 */ /* 0x000fe20007ffe0ff */
[----:B--2---:R-:W-:Y:S01]  /*00f0*/  IMAD.WIDE R2, R0, 0x4, R2 ;  /* 0x0000000400027825 */ /* 0x004fe200078e0202 */
[----:B------:R-:W-:Y:S02]  /*0100*/  MOV R0, RZ ;  /* 0x000000ff00007202 */ /* 0x000fe40000000f00 */
[----:B------:R-:W-:Y:S02]  /*0110*/  SHF.L.U32 R11, R6, 0x2, RZ ;  /* 0x00000002060b7819 */ /* 0x000fe400000006ff */
[----:B------:R-:W1:Y:S01]  /*0120*/  LDC.64 R6, c[0x0][0x210] ;  /* 0x00008400ff067b82 */ /* 0x000e620000000a00 */
[----:B------:R-:W2:Y:S02]  /*0130*/  @!P0 LDG.E.EL R8, desc[UR4][R2.64+0x4] ;  /* 0x0000040402088981 */ /* 0x000ea4000c2e1900 */
[----:B----4-:R-:W-:Y:S01]  /*0140*/  IMAD.WIDE R4, R11, 0x4, R4 ;  /* 0x000000040b047825 */ /* 0x010fe200078e0204 */
[----:B------:R-:W-:-:S02]  /*0150*/  CS2R R10, SRZ ;  /* 0x00000000000a7805 */ /* 0x000fc4000001ff00 */
[----:B------:R-:W-:Y:S01]  /*0160*/  CS2R R14, SRZ ;  /* 0x00000000000e7805 */ /* 0x000fe2000001ff00 */
[----:B------:R-:W3:Y:S04]  /*0170*/  @!P0 LDG.E.EL R0, desc[UR4][R2.64] ;  /* 0x0000000402008981 */ /* 0x000ee8000c2e1900 */
[----:B------:R-:W4:Y:S04]  /*0180*/  @!P0 LDG.E.EL R13, desc[UR4][R4.64+0x4] ;  /* 0x00000404040d8981 */ /* 0x000f28000c2e1900 */
[----:B------:R-:W5:Y:S01]  /*0190*/  @!P0 LDG.E.EL R12, desc[UR4][R4.64] ;  /* 0x00000004040c8981 */ /* 0x000f62000c2e1900 */
[----:B------:R-:W-:-:S03]  /*01a0*/  HFMA2.MMA R16, -RZ, RZ, 0, 0 ;  /* 0x00000000ff107435 */ /* 0x000fc600000001ff */
[----:B------:R-:W5:Y:S04]  /*01b0*/  @!P0 LDG.E.EL R10, desc[UR4][R2.64+0x8] ;  /* 0x00000804020a8981 */ /* 0x000f68000c2e1900 */
[----:B------:R-:W5:Y:S04]  /*01c0*/  @!P0 LDG.E.EL R14, desc[UR4][R4.64+0x8] ;  /* 0x00000804040e8981 */ /* 0x000f68000c2e1900 */
[----:B------:R-:W5:Y:S01]  /*01d0*/  @!P0 LDG.E.EL R11, desc[UR4][R2.64+0xc] ;  /* 0x00000c04020b8981 */ /* 0x000f62000c2e1900 */
[----:B-1----:R-:W-:-:S03]  /*01e0*/  IMAD.WIDE R6, R9, 0x4, R6 ;  /* 0x0000000409067825 */ /* 0x002fc600078e0206 */
[----:B------:R-:W5:Y:S04]  /*01f0*/  @!P0 LDG.E.EL R15, desc[UR4][R4.64+0xc] ;  /* 0x00000c04040f8981 */ /* 0x000f68000c2e1900 */
[----:B------:R-:W5:Y:S01]  /*0200*/  @!P0 LDG.E R16, desc[UR4][R6.64] ;  /* 0x0000000406108981 */ /* 0x000f62000c1e1900 */
[----:B------:R-:W-:-:S04]  /*0210*/  LOP3.LUT P0, RZ, R18, 0x10, RZ, 0xc0, !PT ;  /* 0x0000001012ff7812 */ /* 0x000fc8000780c0ff */
[----:B------:R-:W-:Y:S01]  /*0220*/  ISETP.LT.AND P0, PT, R9, 0x10, !P0 ;  /* 0x000000100900780c */ /* 0x000fe20004701270 */
[----:B--2---:R-:W-:-:S04]  /*0230*/  FMUL R17, R8, R8 ;  /* 0x0000000808117220 */ /* 0x004fc80000400000 */
[----:B---3--:R-:W-:Y:S01]  /*0240*/  FFMA R17, R0, R0, R17 ;  /* 0x0000000000117223 */ /* 0x008fe20000000011 */
[----:B----4-:R-:W-:-:S04]  /*0250*/  FMUL R13, R13, R13 ;  /* 0x0000000d0d0d7220 */ /* 0x010fc80000400000 */
[----:B-----5:R-:W-:Y:S01]  /*0260*/  FFMA R13, R12, R12, R13 ;  /* 0x0000000c0c0d7223 */ /* 0x020fe2000000000d */
[----:B------:R-:W-:-:S03]  /*0270*/  FFMA R10, R10, R10, R17 ;  /* 0x0000000a0a0a7223 */ /* 0x000fc60000000011 */
[----:B------:R-:W-:Y:S01]  /*0280*/  FFMA R14, R14, R14, R13 ;  /* 0x0000000e0e0e7223 */ /* 0x000fe2000000000d */
[----:B------:R-:W-:-:S03]  /*0290*/  FFMA R10, R11, R11, R10 ;  /* 0x0000000b0b0a7223 */ /* 0x000fc6000000000a */
[----:B------:R-:W-:-:S04]  /*02a0*/  FFMA R15, R15, R15, R14 ;  /* 0x0000000f0f0f7223 */ /* 0x000fc8000000000e */
[----:B------:R-:W-:-:S04]  /*02b0*/  FADD R15, R10, R15 ;  /* 0x0000000f0a0f7221 */ /* 0x000fc80000000000 */
[----:B------:R-:W-:-:S04]  /*02c0*/  FFMA R15, R16, 2, -R15 ;  /* 0x40000000100f7823 */ /* 0x000fc8000000080f */
[----:B------:R-:W-:Y:S01]  /*02d0*/  FADD R15, RZ, R15 ;  /* 0x0000000fff0f7221 */ /* 0x000fe20000000000 */
[----:B------:R-:W-:Y:S06]  /*02e0*/  @!P0 EXIT ;  /* 0x000000000000894d */ /* 0x000fec0003800000 */
[----:B------:R-:W-:Y:S01]  /*02f0*/  STG.E desc[UR4][R6.64], R15 ;  /* 0x0000000f06007986 */ /* 0x000fe2000c101904 */
[----:B------:R-:W-:Y:S05]  /*0300*/  EXIT ;  /* 0x000000000000794d */ /* 0x000fea0003800000 */
.L_x_0:
[----:B------:R-:W-:-:S00]  /*0310*/  BRA `(.L_x_0) ;  /* 0xfffffffc00fc7947 */ /* 0x000fc0000383ffff */
[----:B------:R-:W-:-:S00]  /*0320*/  NOP ;  /* 0x0000000000007918 */ /* 0x000fc00000000000 */
        /* <DEDUP_REMOVED lines=13> */
.L_x_1:


//--------------------- .nv.constant0.triton_poi_fused_add_mul_neg_sub_1 --------------------------
	.section	.nv.constant0.triton_poi_fused_add_mul_neg_sub_1,"a",@progbits
	.sectionflags	@""
	.align	4
.nv.constant0.triton_poi_fused_add_mul_neg_sub_1:
	.zero		556
